	.headerflags	@"EF_CUDA_TEXMODE_UNIFIED EF_CUDA_64BIT_ADDRESS EF_CUDA_ACCELERATORS EF_CUDA_SM90 EF_CUDA_VIRTUAL_SM(EF_CUDA_SM90)"
	.elftype	@"ET_EXEC"


//--------------------- .nv.info                  --------------------------
	.section	.nv.info,"",@"SHT_CUDA_INFO"
	.align	4


	//----- nvinfo : EIATTR_REGCOUNT
	.align		4
        /*0000*/ 	.byte	0x04, 0x2f
        /*0002*/ 	.short	(.L_3 - .L_2)
	.align		4
.L_2:
        /*0004*/ 	.word	index@(triton_per_fused_div_linalg_vector_norm_sub_0)
        /*0008*/ 	.word	0x00000014


	//----- nvinfo : EIATTR_MIN_STACK_SIZE
	.align		4
.L_3:
        /*000c*/ 	.byte	0x04, 0x12
        /*000e*/ 	.short	(.L_5 - .L_4)
	.align		4
.L_4:
        /*0010*/ 	.word	index@(triton_per_fused_div_linalg_vector_norm_sub_0)
        /*0014*/ 	.word	0x00000000


	//----- nvinfo : EIATTR_FRAME_SIZE
	.align		4
.L_5:
        /*0018*/ 	.byte	0x04, 0x11
        /*001a*/ 	.short	(.L_7 - .L_6)
	.align		4
.L_6:
        /*001c*/ 	.word	index@(triton_per_fused_div_linalg_vector_norm_sub_0)
        /*0020*/ 	.word	0x00000000


	//----- nvinfo : EIATTR_MIN_STACK_SIZE
	.align		4
.L_7:
        /*0024*/ 	.byte	0x04, 0x12
        /*0026*/ 	.short	(.L_9 - .L_8)
	.align		4
.L_8:
        /*0028*/ 	.word	index@(triton_per_fused_div_linalg_vector_norm_sub_0)
        /*002c*/ 	.word	0x00000000
.L_9:


//--------------------- .nv.info.triton_per_fused_div_linalg_vector_norm_sub_0 --------------------------
	.section	.nv.info.triton_per_fused_div_linalg_vector_norm_sub_0,"",@"SHT_CUDA_INFO"
	.sectionflags	@""
	.align	4


	//----- nvinfo : EIATTR_CUDA_API_VERSION
	.align		4
        /*0000*/ 	.byte	0x04, 0x37
        /*0002*/ 	.short	(.L_11 - .L_10)
.L_10:
        /*0004*/ 	.word	0x0000007c


	//----- nvinfo : EIATTR_KPARAM_INFO
	.align		4
.L_11:
        /*0008*/ 	.byte	0x04, 0x17
        /*000a*/ 	.short	(.L_13 - .L_12)
.L_12:
        /*000c*/ 	.word	0x00000000
        /*0010*/ 	.short	0x0004
        /*0012*/ 	.short	0x001c
        /*0014*/ 	.byte	0x00, 0xf0, 0x11, 0x00


	//----- nvinfo : EIATTR_KPARAM_INFO
	.align		4
.L_13:
        /*0018*/ 	.byte	0x04, 0x17
        /*001a*/ 	.short	(.L_15 - .L_14)
.L_14:
        /*001c*/ 	.word	0x00000000
        /*0020*/ 	.short	0x0003
        /*0022*/ 	.short	0x0018
        /*0024*/ 	.byte	0x00, 0xf0, 0x11, 0x00


	//----- nvinfo : EIATTR_KPARAM_INFO
	.align		4
.L_15:
        /*0028*/ 	.byte	0x04, 0x17
        /*002a*/ 	.short	(.L_17 - .L_16)
.L_16:
        /*002c*/ 	.word	0x00000000
        /*0030*/ 	.short	0x0002
        /*0032*/ 	.short	0x0010
        /*0034*/ 	.byte	0x00, 0xf4, 0x21, 0x00


	//----- nvinfo : EIATTR_KPARAM_INFO
	.align		4
.L_17:
        /*0038*/ 	.byte	0x04, 0x17
        /*003a*/ 	.short	(.L_19 - .L_18)
.L_18:
        /*003c*/ 	.word	0x00000000
        /*0040*/ 	.short	0x0001
        /*0042*/ 	.short	0x0008
        /*0044*/ 	.byte	0x00, 0xf4, 0x21, 0x00


	//----- nvinfo : EIATTR_KPARAM_INFO
	.align		4
.L_19:
        /*0048*/ 	.byte	0x04, 0x17
        /*004a*/ 	.short	(.L_21 - .L_20)
.L_20:
        /*004c*/ 	.word	0x00000000
        /*0050*/ 	.short	0x0000
        /*0052*/ 	.short	0x0000
        /*0054*/ 	.byte	0x00, 0xf4, 0x21, 0x00


	//----- nvinfo : EIATTR_SPARSE_MMA_MASK
	.align		4
.L_21:
        /*0058*/ 	.byte	0x03, 0x50
        /*005a*/ 	.short	0x0000


	//----- nvinfo : EIATTR_MAXREG_COUNT
	.align		4
        /*005c*/ 	.byte	0x03, 0x1b
        /*005e*/ 	.short	0x00ff


	//----- nvinfo : EIATTR_COOP_GROUP_MASK_REGIDS
	.align		4
        /*0060*/ 	.byte	0x04, 0x29
        /*0062*/ 	.short	(.L_23 - .L_22)


	//   ....[0]....
.L_22:
        /*0064*/ 	.word	0xffffffff


	//   ....[1]....
        /*0068*/ 	.word	0xffffffff


	//   ....[2]....
        /*006c*/ 	.word	0xffffffff


	//   ....[3]....
        /*0070*/ 	.word	0xffffffff


	//   ....[4]....
        /*0074*/ 	.word	0xffffffff


	//   ....[5]....
        /*0078*/ 	.word	0xffffffff


	//   ....[6]....
        /*007c*/ 	.word	0xffffffff


	//   ....[7]....
        /*0080*/ 	.word	0xffffffff


	//----- nvinfo : EIATTR_COOP_GROUP_INSTR_OFFSETS
	.align		4
.L_23:
        /*0084*/ 	.byte	0x04, 0x28
        /*0086*/ 	.short	(.L_25 - .L_24)


	//   ....[0]....
.L_24:
        /*0088*/ 	.word	0x000002d0


	//   ....[1]....
        /*008c*/ 	.word	0x000002f0


	//   ....[2]....
        /*0090*/ 	.word	0x00000310


	//   ....[3]....
        /*0094*/ 	.word	0x00000330


	//   ....[4]....
        /*0098*/ 	.word	0x00000350


	//   ....[5]....
        /*009c*/ 	.word	0x00000370


	//   ....[6]....
        /*00a0*/ 	.word	0x00000390


	//   ....[7]....
        /*00a4*/ 	.word	0x000003c0


	//----- nvinfo : EIATTR_EXIT_INSTR_OFFSETS
	.align		4
.L_25:
        /*00a8*/ 	.byte	0x04, 0x1c
        /*00aa*/ 	.short	(.L_27 - .L_26)


	//   ....[0]....
.L_26:
        /*00ac*/ 	.word	0x000005b0


	//   ....[1]....
        /*00b0*/ 	.word	0x000005d0


	//----- nvinfo : EIATTR_REQNTID
	.align		4
.L_27:
        /*00b4*/ 	.byte	0x04, 0x10
        /*00b6*/ 	.short	(.L_29 - .L_28)
.L_28:
        /*00b8*/ 	.word	0x00000040
        /*00bc*/ 	.word	0x00000001
        /*00c0*/ 	.word	0x00000001


	//----- nvinfo : EIATTR_CBANK_PARAM_SIZE
	.align		4
.L_29:
        /*00c4*/ 	.byte	0x03, 0x19
        /*00c6*/ 	.short	0x0020


	//----- nvinfo : EIATTR_PARAM_CBANK
	.align		4
        /*00c8*/ 	.byte	0x04, 0x0a
        /*00ca*/ 	.short	(.L_31 - .L_30)
	.align		4
.L_30:
        /*00cc*/ 	.word	index@(.nv.constant0.triton_per_fused_div_linalg_vector_norm_sub_0)
        /*00d0*/ 	.short	0x0210
        /*00d2*/ 	.short	0x0020


	//----- nvinfo : EIATTR_SW_WAR
	.align		4
.L_31:
        /*00d4*/ 	.byte	0x04, 0x36
        /*00d6*/ 	.short	(.L_33 - .L_32)
.L_32:
        /*00d8*/ 	.word	0x00000008
.L_33:


//--------------------- .nv.callgraph             --------------------------
	.section	.nv.callgraph,"",@"SHT_CUDA_CALLGRAPH"
	.align	4
	.sectionentsize	8
	.align		4
        /*0000*/ 	.word	0x00000000
	.align		4
        /*0004*/ 	.word	0xffffffff
	.align		4
        /*0008*/ 	.word	0x00000000
	.align		4
        /*000c*/ 	.word	0xfffffffe
	.align		4
        /*0010*/ 	.word	0x00000000
	.align		4
        /*0014*/ 	.word	0xfffffffd
	.align		4
        /*0018*/ 	.word	0x00000000
	.align		4
        /*001c*/ 	.word	0xfffffffc


//--------------------- .nv.constant4             --------------------------
	.section	.nv.constant4,"a",@progbits
	.align	8
	.align		8
.nv.constant4:
        /*0000*/ 	.dword	_$_str
	.align		8
        /*0008*/ 	.dword	_$_str_$_2


//--------------------- .text.triton_per_fused_div_linalg_vector_norm_sub_0 --------------------------
	.section	.text.triton_per_fused_div_linalg_vector_norm_sub_0,"ax",@progbits
	.align	128
        .global         triton_per_fused_div_linalg_vector_norm_sub_0
        .type           triton_per_fused_div_linalg_vector_norm_sub_0,@function
        .size           triton_per_fused_div_linalg_vector_norm_sub_0,(.L_x_1 - triton_per_fused_div_linalg_vector_norm_sub_0)
        .other          triton_per_fused_div_linalg_vector_norm_sub_0,@"STO_CUDA_ENTRY STV_DEFAULT"
triton_per_fused_div_linalg_vector_norm_sub_0:
.text.triton_per_fused_div_linalg_vector_norm_sub_0:
[----:B------:R-:W0:Y:S02]  /*0000*/  LDC R1, c[0x0][0x28] ;  /* 0x00000a00ff017b82 */ /* 0x000e240000000800 */
[----:B------:R-:W1:Y:S01]  /*0010*/  S2R R15, SR_TID.X ;  /* 0x00000000000f7919 */ /* 0x000e620000002100 */
[----:B------:R-:W2:Y:S01]  /*0020*/  LDC.64 R6, c[0x0][0x218] ;  /* 0x00008600ff067b82 */ /* 0x000ea20000000a00 */
[----:B------:R-:W-:Y:S01]  /*0030*/  CS2R R12, SRZ ;  /* 0x00000000000c7805 */ /* 0x000fe2000001ff00 */
[----:B------:R-:W-:Y:S01]  /*0040*/  ULDC.64 UR4, c[0x0][0x208] ;  /* 0x0000820000047ab9 */ /* 0x000fe20000000a00 */
[----:B------:R-:W3:Y:S01]  /*0050*/  S2R R5, SR_CTAID.X ;  /* 0x0000000000057919 */ /* 0x000ee20000002500 */
[----:B------:R-:W-:Y:S01]  /*0060*/  CS2R R10, SRZ ;  /* 0x00000000000a7805 */ /* 0x000fe2000001ff00 */
[----:B------:R-:W-:-:S03]  /*0070*/  HFMA2.MMA R4, -RZ, RZ, 0, 0 ;  /* 0x00000000ff047435 */ /* 0x000fc600000001ff */
[----:B------:R-:W4:Y:S01]  /*0080*/  LDC.64 R2, c[0x0][0x210] ;  /* 0x00008400ff027b82 */ /* 0x000f220000000a00 */
[----:B------:R-:W-:Y:S02]  /*0090*/  MOV R14, RZ ;  /* 0x000000ff000e7202 */ /* 0x000fe40000000f00 */
[----:B-1----:R-:W-:Y:S02]  /*00a0*/  LOP3.LUT R0, R15, 0xf, RZ, 0xc0, !PT ;  /* 0x0000000f0f007812 */ /* 0x002fe400078ec0ff */
[C---:B---3--:R-:W-:Y:S02]  /*00b0*/  ISETP.GE.AND P0, PT, R5.reuse, 0x4, PT ;  /* 0x000000040500780c */ /* 0x048fe40003f06270 */
[----:B------:R-:W-:-:S05]  /*00c0*/  LEA R9, R5, R0, 0x6 ;  /* 0x0000000005097211 */ /* 0x000fca00078e30ff */
[----:B--2---:R-:W-:-:S04]  /*00d0*/  IMAD.WIDE R6, R9, 0x4, R6 ;  /* 0x0000000409067825 */ /* 0x004fc800078e0206 */
[----:B----4-:R-:W-:Y:S01]  /*00e0*/  IMAD.WIDE R2, R9, 0x4, R2 ;  /* 0x0000000409027825 */ /* 0x010fe200078e0202 */
[----:B------:R-:W-:Y:S01]  /*00f0*/  CS2R R8, SRZ ;  /* 0x0000000000087805 */ /* 0x000fe2000001ff00 */
[----:B------:R-:W2:Y:S04]  /*0100*/  @!P0 LDG.E R12, desc[UR4][R6.64+0x40] ;  /* 0x00004004060c8981 */ /* 0x000ea8000c1e1900 */
[----:B------:R-:W3:Y:S04]  /*0110*/  @!P0 LDG.E R11, desc[UR4][R6.64] ;  /* 0x00000004060b8981 */ /* 0x000ee8000c1e1900 */
[----:B------:R-:W4:Y:S04]  /*0120*/  @!P0 LDG.E R8, desc[UR4][R2.64+0x40] ;  /* 0x0000400402088981 */ /* 0x000f28000c1e1900 */
[----:B------:R-:W5:Y:S04]  /*0130*/  @!P0 LDG.E R13, desc[UR4][R6.64+0x80] ;  /* 0x00008004060d8981 */ /* 0x000f68000c1e1900 */
[----:B------:R-:W5:Y:S04]  /*0140*/  @!P0 LDG.E R4, desc[UR4][R2.64] ;  /* 0x0000000402048981 */ /* 0x000f68000c1e1900 */
[----:B------:R-:W5:Y:S04]  /*0150*/  @!P0 LDG.E R14, desc[UR4][R6.64+0xc0] ;  /* 0x0000c004060e8981 */ /* 0x000f68000c1e1900 */
[----:B------:R-:W5:Y:S04]  /*0160*/  @!P0 LDG.E R9, desc[UR4][R2.64+0x80] ;  /* 0x0000800402098981 */ /* 0x000f68000c1e1900 */
[----:B------:R1:W5:Y:S01]  /*0170*/  @!P0 LDG.E R10, desc[UR4][R2.64+0xc0] ;  /* 0x0000c004020a8981 */ /* 0x000362000c1e1900 */
[----:B--2---:R-:W-:-:S02]  /*0180*/  SEL R16, R12, RZ, !P0 ;  /* 0x000000ff0c107207 */ /* 0x004fc40004000000 */
[----:B---3--:R-:W-:Y:S02]  /*0190*/  SEL R11, R11, RZ, !P0 ;  /* 0x000000ff0b0b7207 */ /* 0x008fe40004000000 */
[----:B----4-:R-:W-:Y:S01]  /*01a0*/  SEL R12, R8, RZ, !P0 ;  /* 0x000000ff080c7207 */ /* 0x010fe20004000000 */
[----:B------:R-:W-:Y:S01]  /*01b0*/  FMUL R8, R16, R16 ;  /* 0x0000001010087220 */ /* 0x000fe20000400000 */
[----:B-----5:R-:W-:-:S03]  /*01c0*/  SEL R13, R13, RZ, !P0 ;  /* 0x000000ff0d0d7207 */ /* 0x020fc60004000000 */
[----:B------:R-:W-:Y:S01]  /*01d0*/  FFMA R8, R11, R11, R8 ;  /* 0x0000000b0b087223 */ /* 0x000fe20000000008 */
[----:B------:R-:W-:Y:S01]  /*01e0*/  SEL R17, R4, RZ, !P0 ;  /* 0x000000ff04117207 */ /* 0x000fe20004000000 */
[----:B------:R-:W-:Y:S02]  /*01f0*/  FMUL R4, R12, R12 ;  /* 0x0000000c0c047220 */ /* 0x000fe40000400000 */
[----:B-1----:R-:W-:Y:S01]  /*0200*/  FFMA R3, R13, R13, R8 ;  /* 0x0000000d0d037223 */ /* 0x002fe20000000008 */
[----:B------:R-:W-:Y:S01]  /*0210*/  SEL R14, R14, RZ, !P0 ;  /* 0x000000ff0e0e7207 */ /* 0x000fe20004000000 */
[----:B------:R-:W-:Y:S01]  /*0220*/  FFMA R4, R17, R17, R4 ;  /* 0x0000001111047223 */ /* 0x000fe20000000004 */
[----:B------:R-:W-:-:S03]  /*0230*/  SEL R9, R9, RZ, !P0 ;  /* 0x000000ff09097207 */ /* 0x000fc60004000000 */
[----:B------:R-:W-:Y:S01]  /*0240*/  FFMA R3, R14, R14, R3 ;  /* 0x0000000e0e037223 */ /* 0x000fe20000000003 */
[----:B------:R-:W-:Y:S01]  /*0250*/  SEL R7, R10, RZ, !P0 ;  /* 0x000000ff0a077207 */ /* 0x000fe20004000000 */
[----:B------:R-:W-:Y:S02]  /*0260*/  FFMA R4, R9, R9, R4 ;  /* 0x0000000909047223 */ /* 0x000fe40000000004 */
[----:B------:R-:W-:Y:S02]  /*0270*/  FMUL R3, R3, 0.25 ;  /* 0x3e80000003037820 */ /* 0x000fe40000400000 */
[----:B------:R-:W-:Y:S02]  /*0280*/  FFMA R4, R7, R7, R4 ;  /* 0x0000000707047223 */ /* 0x000fe40000000004 */
[----:B------:R-:W-:Y:S02]  /*0290*/  FMUL R6, R3, R3 ;  /* 0x0000000303067220 */ /* 0x000fe40000400000 */
[----:B------:R-:W-:-:S03]  /*02a0*/  FMUL R2, R4, 0.25 ;  /* 0x3e80000004027820 */ /* 0x000fc60000400000 */
[----:B------:R-:W-:Y:S01]  /*02b0*/  FSEL R8, R6, RZ, !P0 ;  /* 0x000000ff06087208 */ /* 0x000fe20004000000 */
[----:B------:R-:W-:-:S04]  /*02c0*/  FMUL R4, R2, R2 ;  /* 0x0000000202047220 */ /* 0x000fc80000400000 */
[----:B------:R-:W1:Y:S01]  /*02d0*/  SHFL.BFLY PT, R9, R8, 0x8, 0x1f ;  /* 0x0d001f0008097f89 */ /* 0x000e6200000e0000 */
[----:B------:R-:W-:-:S05]  /*02e0*/  FSEL R4, R4, RZ, !P0 ;  /* 0x000000ff04047208 */ /* 0x000fca0004000000 */
[----:B------:R-:W2:Y:S01]  /*02f0*/  SHFL.BFLY PT, R7, R4, 0x8, 0x1f ;  /* 0x0d001f0004077f89 */ /* 0x000ea200000e0000 */
[----:B-1----:R-:W-:-:S05]  /*0300*/  FADD R10, R8, R9 ;  /* 0x00000009080a7221 */ /* 0x002fca0000000000 */
[----:B------:R-:W1:Y:S01]  /*0310*/  SHFL.BFLY PT, R9, R10, 0x4, 0x1f ;  /* 0x0c801f000a097f89 */ /* 0x000e6200000e0000 */
[----:B--2---:R-:W-:-:S05]  /*0320*/  FADD R7, R4, R7 ;  /* 0x0000000704077221 */ /* 0x004fca0000000000 */
[----:B------:R-:W2:Y:S01]  /*0330*/  SHFL.BFLY PT, R6, R7, 0x4, 0x1f ;  /* 0x0c801f0007067f89 */ /* 0x000ea200000e0000 */
[----:B-1----:R-:W-:-:S05]  /*0340*/  FADD R11, R10, R9 ;  /* 0x000000090a0b7221 */ /* 0x002fca0000000000 */
[----:B------:R-:W1:Y:S01]  /*0350*/  SHFL.BFLY PT, R12, R11, 0x2, 0x1f ;  /* 0x0c401f000b0c7f89 */ /* 0x000e6200000e0000 */
[----:B--2---:R-:W-:-:S05]  /*0360*/  FADD R6, R7, R6 ;  /* 0x0000000607067221 */ /* 0x004fca0000000000 */
[----:B------:R-:W2:Y:S01]  /*0370*/  SHFL.BFLY PT, R9, R6, 0x2, 0x1f ;  /* 0x0c401f0006097f89 */ /* 0x000ea200000e0000 */
[----:B-1----:R-:W-:-:S05]  /*0380*/  FADD R12, R11, R12 ;  /* 0x0000000c0b0c7221 */ /* 0x002fca0000000000 */
[----:B------:R-:W1:Y:S01]  /*0390*/  SHFL.BFLY PT, R13, R12, 0x1, 0x1f ;  /* 0x0c201f000c0d7f89 */ /* 0x000e6200000e0000 */
[----:B--2---:R-:W-:Y:S02]  /*03a0*/  FADD R9, R6, R9 ;  /* 0x0000000906097221 */ /* 0x004fe40000000000 */
[----:B------:R-:W2:Y:S03]  /*03b0*/  LDC.64 R6, c[0x0][0x220] ;  /* 0x00008800ff067b82 */ /* 0x000ea60000000a00 */
[----:B------:R-:W3:Y:S01]  /*03c0*/  SHFL.BFLY PT, R4, R9, 0x1, 0x1f ;  /* 0x0c201f0009047f89 */ /* 0x000ee200000e0000 */
[----:B-1----:R-:W-:-:S04]  /*03d0*/  FADD R13, R12, R13 ;  /* 0x0000000d0c0d7221 */ /* 0x002fc80000000000 */
[----:B------:R-:W1:Y:S01]  /*03e0*/  MUFU.SQRT R10, R13 ;  /* 0x0000000d000a7308 */ /* 0x000e620000002000 */
[----:B---3--:R-:W-:-:S07]  /*03f0*/  FADD R4, R9, R4 ;  /* 0x0000000409047221 */ /* 0x008fce0000000000 */
[----:B------:R-:W3:Y:S01]  /*0400*/  MUFU.SQRT R8, R4 ;  /* 0x0000000400087308 */ /* 0x000ee20000002000 */
[C---:B-1----:R-:W-:Y:S02]  /*0410*/  FSETP.GT.AND P1, PT, R10.reuse, 9.9999999600419720025e-13, PT ;  /* 0x2b8cbccc0a00780b */ /* 0x042fe40003f24000 */
[----:B------:R-:W-:Y:S02]  /*0420*/  FSETP.NAN.AND P2, PT, R10, R10, PT ;  /* 0x0000000a0a00720b */ /* 0x000fe40003f48000 */
[----:B---3--:R-:W-:-:S09]  /*0430*/  FSETP.GT.AND P0, PT, R8, 9.9999999600419720025e-13, PT ;  /* 0x2b8cbccc0800780b */ /* 0x008fd20003f04000 */
[----:B------:R-:W-:Y:S02]  /*0440*/  @!P1 FSEL R10, R10, 9.9999999600419720025e-13, P2 ;  /* 0x2b8cbccc0a0a9808 */ /* 0x000fe40001000000 */
[----:B------:R-:W-:Y:S02]  /*0450*/  FSETP.NAN.AND P1, PT, R8, R8, PT ;  /* 0x000000080800720b */ /* 0x000fe40003f28000 */
[----:B------:R-:W-:Y:S02]  /*0460*/  FSETP.GT.AND P4, PT, R10, 8.50705917302346158658e+37, PT ;  /* 0x7e8000000a00780b */ /* 0x000fe40003f84000 */
[----:B------:R-:W-:Y:S02]  /*0470*/  @!P0 FSEL R8, R8, 9.9999999600419720025e-13, P1 ;  /* 0x2b8cbccc08088808 */ /* 0x000fe40000800000 */
[----:B------:R-:W-:Y:S02]  /*0480*/  FSETP.GEU.AND P1, PT, R10, 1.175494350822287508e-38, PT ;  /* 0x008000000a00780b */ /* 0x000fe40003f2e000 */
[----:B------:R-:W-:-:S02]  /*0490*/  FSETP.GT.AND P2, PT, R8, 8.50705917302346158658e+37, PT ;  /* 0x7e8000000800780b */ /* 0x000fc40003f44000 */
[----:B------:R-:W-:-:S05]  /*04a0*/  FSETP.GEU.AND P3, PT, R8, 1.175494350822287508e-38, PT ;  /* 0x008000000800780b */ /* 0x000fca0003f6e000 */
[----:B------:R-:W-:-:S04]  /*04b0*/  @P4 FMUL R10, R10, 0.25 ;  /* 0x3e8000000a0a4820 */ /* 0x000fc80000400000 */
[----:B------:R-:W-:Y:S02]  /*04c0*/  @!P1 FMUL R10, R10, 16777216 ;  /* 0x4b8000000a0a9820 */ /* 0x000fe40000400000 */
[----:B------:R-:W-:Y:S01]  /*04d0*/  @P2 FMUL R8, R8, 0.25 ;  /* 0x3e80000008082820 */ /* 0x000fe20000400000 */
[----:B------:R-:W-:-:S03]  /*04e0*/  LOP3.LUT P0, RZ, R15, 0x30, RZ, 0xc0, !PT ;  /* 0x000000300fff7812 */ /* 0x000fc6000780c0ff */
[----:B------:R-:W1:Y:S01]  /*04f0*/  MUFU.RCP R10, R10 ;  /* 0x0000000a000a7308 */ /* 0x000e620000001000 */
[----:B------:R-:W-:Y:S01]  /*0500*/  @!P3 FMUL R8, R8, 16777216 ;  /* 0x4b8000000808b820 */ /* 0x000fe20000400000 */
[----:B------:R-:W-:Y:S01]  /*0510*/  ISETP.LT.AND P0, PT, R5, 0x4, !P0 ;  /* 0x000000040500780c */ /* 0x000fe20004701270 */
[----:B------:R-:W-:-:S05]  /*0520*/  @P4 FMUL R3, R3, 0.25 ;  /* 0x3e80000003034820 */ /* 0x000fca0000400000 */
[----:B------:R-:W3:Y:S01]  /*0530*/  MUFU.RCP R9, R8 ;  /* 0x0000000800097308 */ /* 0x000ee20000001000 */
[----:B------:R-:W-:Y:S01]  /*0540*/  @!P1 FMUL R3, R3, 16777216 ;  /* 0x4b80000003039820 */ /* 0x000fe20000400000 */
[----:B------:R-:W-:Y:S01]  /*0550*/  @P2 FMUL R2, R2, 0.25 ;  /* 0x3e80000002022820 */ /* 0x000fe20000400000 */
[----:B------:R-:W-:-:S03]  /*0560*/  LEA R5, R5, R0, 0x4 ;  /* 0x0000000005057211 */ /* 0x000fc600078e20ff */
[----:B------:R-:W-:Y:S01]  /*0570*/  @!P3 FMUL R2, R2, 16777216 ;  /* 0x4b8000000202b820 */ /* 0x000fe20000400000 */
[----:B-1----:R-:W-:Y:S01]  /*0580*/  FMUL R0, R10, R3 ;  /* 0x000000030a007220 */ /* 0x002fe20000400000 */
[----:B--2---:R-:W-:-:S04]  /*0590*/  IMAD.WIDE R4, R5, 0x4, R6 ;  /* 0x0000000405047825 */ /* 0x004fc800078e0206 */
[----:B---3--:R-:W-:Y:S01]  /*05a0*/  FFMA R9, R9, R2, -R0 ;  /* 0x0000000209097223 */ /* 0x008fe20000000800 */
[----:B------:R-:W-:Y:S06]  /*05b0*/  @!P0 EXIT ;  /* 0x000000000000894d */ /* 0x000fec0003800000 */
[----:B------:R-:W-:Y:S01]  /*05c0*/  STG.E desc[UR4][R4.64], R9 ;  /* 0x0000000904007986 */ /* 0x000fe2000c101904 */
[----:B------:R-:W-:Y:S05]  /*05d0*/  EXIT ;  /* 0x000000000000794d */ /* 0x000fea0003800000 */
.L_x_0:
[----:B------:R-:W-:-:S00]  /*05e0*/  BRA `(.L_x_0) ;  /* 0xfffffffc00fc7947 */ /* 0x000fc0000383ffff */
[----:B------:R-:W-:-:S00]  /*05f0*/  NOP ;  /* 0x0000000000007918 */ /* 0x000fc00000000000 */
        /* <DEDUP_REMOVED lines=8> */
.L_x_1:


//--------------------- .nv.global.init           --------------------------
	.section	.nv.global.init,"aw",@progbits
.nv.global.init:
	.type		_$_str,@object
	.size		_$_str,(_$_str_$_2 - _$_str)
_$_str:
        /*0000*/ 	.byte	0x5f, 0x5f, 0x43, 0x55, 0x44, 0x41, 0x5f, 0x46, 0x54, 0x5a, 0x00
	.type		_$_str_$_2,@object
	.size		_$_str_$_2,(.L_1 - _$_str_$_2)
_$_str_$_2:
        /*000b*/ 	.byte	0x5f, 0x5f, 0x43, 0x55, 0x44, 0x41, 0x5f, 0x50, 0x52, 0x45, 0x43, 0x5f, 0x53, 0x51, 0x52, 0x54
        /*001b*/ 	.byte	0x00
.L_1:


//--------------------- .nv.constant0.triton_per_fused_div_linalg_vector_norm_sub_0 --------------------------
	.section	.nv.constant0.triton_per_fused_div_linalg_vector_norm_sub_0,"a",@progbits
	.sectionflags	@""
	.align	4
.nv.constant0.triton_per_fused_div_linalg_vector_norm_sub_0:
	.zero		560
